//
// Generated by NVIDIA NVVM Compiler
//
// Compiler Build ID: CL-36424714
// Cuda compilation tools, release 13.0, V13.0.88
// Based on NVVM 20.0.0
//

.version 9.0
.target sm_100
.address_size 64

	// .globl	_Z4vec1PyS_i

.visible .entry _Z4vec1PyS_i(
	.param .u64 .ptr .align 1 _Z4vec1PyS_i_param_0,
	.param .u64 .ptr .align 1 _Z4vec1PyS_i_param_1,
	.param .u32 _Z4vec1PyS_i_param_2
)
{
	.reg .pred 	%p<2>;
	.reg .b32 	%r<6>;
	.reg .b64 	%rd<10>;

	ld.param.u64 	%rd1, [_Z4vec1PyS_i_param_0];
	ld.param.u64 	%rd2, [_Z4vec1PyS_i_param_1];
	ld.param.u32 	%r2, [_Z4vec1PyS_i_param_2];
	mov.u32 	%r3, %ctaid.x;
	mov.u32 	%r4, %ntid.x;
	mov.u32 	%r5, %tid.x;
	mad.lo.s32 	%r1, %r3, %r4, %r5;
	setp.ge.s32 	%p1, %r1, %r2;
	@%p1 bra 	$L__BB0_2;
	cvta.to.global.u64 	%rd3, %rd1;
	cvta.to.global.u64 	%rd4, %rd2;
	mul.wide.s32 	%rd5, %r1, 8;
	add.s64 	%rd6, %rd3, %rd5;
	ld.global.u64 	%rd7, [%rd6];
	add.s64 	%rd8, %rd7, 1;
	add.s64 	%rd9, %rd4, %rd5;
	st.global.u64 	[%rd9], %rd8;
$L__BB0_2:
	ret;

}


// ===== COMPILED SASS (sm_100) =====

	.target	sm_100

	.elftype	@"ET_EXEC"


//--------------------- .note.nv.tkinfo           --------------------------
	.section	.note.nv.tkinfo,"",@"SHT_NOTE"
	.sectionflags	@"SHF_NOTE_NV_TKINFO"
	.tkinfo
        /*0018*/ 	.word	0x00000002
        /*0030*/ 	.string	""
        /*0030*/ 	.string	"ptxas"
        /*0030*/ 	.string	"Cuda compilation tools, release 13.0, V13.0.88"
        /*0030*/ 	.string	"Build cuda_13.0.r13.0/compiler.36424714_0"
        /*0030*/ 	.string	"-arch sm_100 -m 64 "



//--------------------- .note.nv.cuinfo           --------------------------
	.section	.note.nv.cuinfo,"",@"SHT_NOTE"
	.sectionflags	@"SHF_NOTE_NV_CUINFO"
        /*0018*/ 	.short	0x0002
        /*001a*/ 	.short	0x0064
        /*001c*/ 	.short	0x0082
	.zero		2


//--------------------- .nv.info                  --------------------------
	.section	.nv.info,"",@"SHT_CUDA_INFO"
	.align	4


	//----- nvinfo : EIATTR_REGCOUNT
	.align		4
        /*0000*/ 	.byte	0x04, 0x2f
        /*0002*/ 	.short	(.L_1 - .L_0)
	.align		4
.L_0:
        /*0004*/ 	.word	index@(_Z4vec1PyS_i)
        /*0008*/ 	.word	0x0000000c


	//----- nvinfo : EIATTR_FRAME_SIZE
	.align		4
.L_1:
        /*000c*/ 	.byte	0x04, 0x11
        /*000e*/ 	.short	(.L_3 - .L_2)
	.align		4
.L_2:
        /*0010*/ 	.word	index@(_Z4vec1PyS_i)
        /*0014*/ 	.word	0x00000000


	//----- nvinfo : EIATTR_MIN_STACK_SIZE
	.align		4
.L_3:
        /*0018*/ 	.byte	0x04, 0x12
        /*001a*/ 	.short	(.L_5 - .L_4)
	.align		4
.L_4:
        /*001c*/ 	.word	index@(_Z4vec1PyS_i)
        /*0020*/ 	.word	0x00000000
.L_5:


//--------------------- .nv.compat                --------------------------
	.section	.nv.compat,"",@"SHT_CUDA_COMPAT_INFO"
	.align	4
        /*0000*/ 	.byte	0x02, 0x09, 0x00, 0x00, 0x02, 0x02, 0x01, 0x00, 0x02, 0x05, 0x05, 0x00, 0x03, 0x07, 0x01, 0x01
        /*0010*/ 	.byte	0x02, 0x03, 0x00, 0x00, 0x02, 0x06, 0x01, 0x00, 0x04, 0x0b, 0x08, 0x00, 0x09, 0x00, 0x00, 0x00
        /*0020*/ 	.byte	0x00, 0x00, 0x00, 0x00


//--------------------- .nv.info._Z4vec1PyS_i     --------------------------
	.section	.nv.info._Z4vec1PyS_i,"",@"SHT_CUDA_INFO"
	.sectionflags	@""
	.align	4


	//----- nvinfo : EIATTR_CUDA_API_VERSION
	.align		4
        /*0000*/ 	.byte	0x04, 0x37
        /*0002*/ 	.short	(.L_7 - .L_6)
.L_6:
        /*0004*/ 	.word	0x00000082


	//----- nvinfo : EIATTR_KPARAM_INFO
	.align		4
.L_7:
        /*0008*/ 	.byte	0x04, 0x17
        /*000a*/ 	.short	(.L_9 - .L_8)
.L_8:
        /*000c*/ 	.word	0x00000000
        /*0010*/ 	.short	0x0002
        /*0012*/ 	.short	0x0010
        /*0014*/ 	.byte	0x00, 0xf0, 0x11, 0x00


	//----- nvinfo : EIATTR_KPARAM_INFO
	.align		4
.L_9:
        /*0018*/ 	.byte	0x04, 0x17
        /*001a*/ 	.short	(.L_11 - .L_10)
.L_10:
        /*001c*/ 	.word	0x00000000
        /*0020*/ 	.short	0x0001
        /*0022*/ 	.short	0x0008
        /*0024*/ 	.byte	0x00, 0xf5, 0x21, 0x00


	//----- nvinfo : EIATTR_KPARAM_INFO
	.align		4
.L_11:
        /*0028*/ 	.byte	0x04, 0x17
        /*002a*/ 	.short	(.L_13 - .L_12)
.L_12:
        /*002c*/ 	.word	0x00000000
        /*0030*/ 	.short	0x0000
        /*0032*/ 	.short	0x0000
        /*0034*/ 	.byte	0x00, 0xf5, 0x21, 0x00


	//----- nvinfo : EIATTR_SPARSE_MMA_MASK
	.align		4
.L_13:
        /*0038*/ 	.byte	0x03, 0x50
        /*003a*/ 	.short	0x0000


	//----- nvinfo : EIATTR_MAXREG_COUNT
	.align		4
        /*003c*/ 	.byte	0x03, 0x1b
        /*003e*/ 	.short	0x00ff


	//----- nvinfo : EIATTR_MERCURY_ISA_VERSION
	.align		4
        /*0040*/ 	.byte	0x03, 0x5f
        /*0042*/ 	.short	0x0101


	//----- nvinfo : EIATTR_VRC_CTA_INIT_COUNT
	.align		4
        /*0044*/ 	.byte	0x02, 0x4a
	.zero		1
	.zero		1


	//----- nvinfo : EIATTR_EXIT_INSTR_OFFSETS
	.align		4
        /*0048*/ 	.byte	0x04, 0x1c
        /*004a*/ 	.short	(.L_15 - .L_14)


	//   ....[0]....
.L_14:
        /*004c*/ 	.word	0x00000070


	//   ....[1]....
        /*0050*/ 	.word	0x00000110


	//----- nvinfo : EIATTR_CBANK_PARAM_SIZE
	.align		4
.L_15:
        /*0054*/ 	.byte	0x03, 0x19
        /*0056*/ 	.short	0x0014


	//----- nvinfo : EIATTR_PARAM_CBANK
	.align		4
        /*0058*/ 	.byte	0x04, 0x0a
        /*005a*/ 	.short	(.L_17 - .L_16)
	.align		4
.L_16:
        /*005c*/ 	.word	index@(.nv.constant0._Z4vec1PyS_i)
        /*0060*/ 	.short	0x0380
        /*0062*/ 	.short	0x0014


	//----- nvinfo : EIATTR_SW_WAR
	.align		4
.L_17:
        /*0064*/ 	.byte	0x04, 0x36
        /*0066*/ 	.short	(.L_19 - .L_18)
.L_18:
        /*0068*/ 	.word	0x00000008
.L_19:


//--------------------- .nv.callgraph             --------------------------
	.section	.nv.callgraph,"",@"SHT_CUDA_CALLGRAPH"
	.align	4
	.sectionentsize	8
	.align		4
        /*0000*/ 	.word	0x00000000
	.align		4
        /*0004*/ 	.word	0xffffffff
	.align		4
        /*0008*/ 	.word	0x00000000
	.align		4
        /*000c*/ 	.word	0xfffffffe
	.align		4
        /*0010*/ 	.word	0x00000000
	.align		4
        /*0014*/ 	.word	0xfffffffd
	.align		4
        /*0018*/ 	.word	0x00000000
	.align		4
        /*001c*/ 	.word	0xfffffffc


//--------------------- .text._Z4vec1PyS_i        --------------------------
	.section	.text._Z4vec1PyS_i,"ax",@progbits
	.align	128
        .global         _Z4vec1PyS_i
        .type           _Z4vec1PyS_i,@function
        .size           _Z4vec1PyS_i,(.L_x_1 - _Z4vec1PyS_i)
        .other          _Z4vec1PyS_i,@"STO_CUDA_ENTRY STV_DEFAULT"
_Z4vec1PyS_i:
.text._Z4vec1PyS_i:
[----:B------:R-:W-:Y:S01]  /*0000*/  LDC R1, c[0x0][0x37c] ;  /* 0x0000df00ff017b82 */ /* 0x000fe20000000800 */
[----:B------:R-:W0:Y:S07]  /*0010*/  S2R R0, SR_TID.X ;  /* 0x0000000000007919 */ /* 0x000e2e0000002100 */
[----:B------:R-:W0:Y:S01]  /*0020*/  S2UR UR4, SR_CTAID.X ;  /* 0x00000000000479c3 */ /* 0x000e220000002500 */
[----:B------:R-:W1:Y:S07]  /*0030*/  LDCU UR5, c[0x0][0x390] ;  /* 0x00007200ff0577ac */ /* 0x000e6e0008000800 */
[----:B------:R-:W0:Y:S02]  /*0040*/  LDC R9, c[0x0][0x360] ;  /* 0x0000d800ff097b82 */ /* 0x000e240000000800 */
[----:B0-----:R-:W-:-:S05]  /*0050*/  IMAD R9, R9, UR4, R0 ;  /* 0x0000000409097c24 */ /* 0x001fca000f8e0200 */
[----:B-1----:R-:W-:-:S13]  /*0060*/  ISETP.GE.AND P0, PT, R9, UR5, PT ;  /* 0x0000000509007c0c */ /* 0x002fda000bf06270 */
[----:B------:R-:W-:Y:S05]  /*0070*/  @P0 EXIT ;  /* 0x000000000000094d */ /* 0x000fea0003800000 */
[----:B------:R-:W0:Y:S01]  /*0080*/  LDC.64 R2, c[0x0][0x380] ;  /* 0x0000e000ff027b82 */ /* 0x000e220000000a00 */
[----:B------:R-:W1:Y:S07]  /*0090*/  LDCU.64 UR4, c[0x0][0x358] ;  /* 0x00006b00ff0477ac */ /* 0x000e6e0008000a00 */
[----:B------:R-:W2:Y:S01]  /*00a0*/  LDC.64 R4, c[0x0][0x388] ;  /* 0x0000e200ff047b82 */ /* 0x000ea20000000a00 */
[----:B0-----:R-:W-:-:S06]  /*00b0*/  IMAD.WIDE R2, R9, 0x8, R2 ;  /* 0x0000000809027825 */ /* 0x001fcc00078e0202 */
[----:B-1----:R-:W3:Y:S01]  /*00c0*/  LDG.E.64 R2, desc[UR4][R2.64] ;  /* 0x0000000402027981 */ /* 0x002ee2000c1e1b00 */
[----:B--2---:R-:W-:Y:S01]  /*00d0*/  IMAD.WIDE R4, R9, 0x8, R4 ;  /* 0x0000000809047825 */ /* 0x004fe200078e0204 */
[----:B---3--:R-:W-:-:S04]  /*00e0*/  IADD3 R6, P0, PT, R2, 0x1, RZ ;  /* 0x0000000102067810 */ /* 0x008fc80007f1e0ff */
[----:B------:R-:W-:-:S05]  /*00f0*/  IADD3.X R7, PT, PT, RZ, R3, RZ, P0, !PT ;  /* 0x00000003ff077210 */ /* 0x000fca00007fe4ff */
[----:B------:R-:W-:Y:S01]  /*0100*/  STG.E.64 desc[UR4][R4.64], R6 ;  /* 0x0000000604007986 */ /* 0x000fe2000c101b04 */
[----:B------:R-:W-:Y:S05]  /*0110*/  EXIT ;  /* 0x000000000000794d */ /* 0x000fea0003800000 */
.L_x_0:
[----:B------:R-:W-:-:S00]  /*0120*/  BRA `(.L_x_0) ;  /* 0xfffffffc00fc7947 */ /* 0x000fc0000383ffff */
[----:B------:R-:W-:-:S00]  /*0130*/  NOP ;  /* 0x0000000000007918 */ /* 0x000fc00000000000 */
        /* <DEDUP_REMOVED lines=12> */
.L_x_1:


//--------------------- .nv.shared.reserved.0     --------------------------
	.section	.nv.shared.reserved.0,"aw",@nobits
	.weak		__nv_reservedSMEM_offset_0_alias
	.size		__nv_reservedSMEM_offset_0_alias, 0, 64
	.other		__nv_reservedSMEM_offset_0_alias,@"STO_CUDA_RESERVED_SHARED STV_DEFAULT"
__nv_reservedSMEM_offset_0_alias:
	.zero		0
	.zero		64


//--------------------- .nv.constant0._Z4vec1PyS_i --------------------------
	.section	.nv.constant0._Z4vec1PyS_i,"a",@progbits
	.sectionflags	@""
	.align	4
.nv.constant0._Z4vec1PyS_i:
	.zero		916


//--------------------- SYMBOLS --------------------------

	.type		.nv.reservedSmem.offset0,@object
	.size		.nv.reservedSmem.offset0,0x4
